//
// Generated by NVIDIA NVVM Compiler
//
// Compiler Build ID: CL-36424714
// Cuda compilation tools, release 13.0, V13.0.88
// Based on NVVM 20.0.0
//

.version 9.0
.target sm_100
.address_size 64

	// .globl	_Z19calculateDifferencePsPyS_s
// _ZZ19calculateDifferencePsPyS_sE12s_diffSquare has been demoted

.visible .entry _Z19calculateDifferencePsPyS_s(
	.param .u64 .ptr .align 1 _Z19calculateDifferencePsPyS_s_param_0,
	.param .u64 .ptr .align 1 _Z19calculateDifferencePsPyS_s_param_1,
	.param .u64 .ptr .align 1 _Z19calculateDifferencePsPyS_s_param_2,
	.param .u16 _Z19calculateDifferencePsPyS_s_param_3
)
{
	.reg .pred 	%p<2>;
	.reg .b16 	%rs<2>;
	.reg .b32 	%r<14>;
	.reg .b64 	%rd<16>;
	// demoted variable
	.shared .align 4 .u32 _ZZ19calculateDifferencePsPyS_sE12s_diffSquare;
	ld.param.u64 	%rd2, [_Z19calculateDifferencePsPyS_s_param_0];
	ld.param.u64 	%rd1, [_Z19calculateDifferencePsPyS_s_param_1];
	ld.param.u64 	%rd3, [_Z19calculateDifferencePsPyS_s_param_2];
	ld.param.u16 	%rs1, [_Z19calculateDifferencePsPyS_s_param_3];
	cvta.to.global.u64 	%rd4, %rd2;
	cvta.to.global.u64 	%rd5, %rd3;
	mov.b32 	%r2, 0;
	st.shared.u32 	[_ZZ19calculateDifferencePsPyS_sE12s_diffSquare], %r2;
	bar.sync 	0;
	mul.wide.s16 	%r3, %rs1, 16;
	mov.u32 	%r4, %tid.x;
	add.s32 	%r5, %r3, %r4;
	mul.wide.u32 	%rd6, %r5, 2;
	add.s64 	%rd7, %rd5, %rd6;
	ld.global.s16 	%r6, [%rd7];
	mov.u32 	%r1, %ctaid.x;
	shl.b32 	%r7, %r1, 4;
	add.s32 	%r8, %r7, %r4;
	mul.wide.u32 	%rd8, %r8, 2;
	add.s64 	%rd9, %rd4, %rd8;
	ld.global.s16 	%r9, [%rd9];
	sub.s32 	%r10, %r6, %r9;
	mul.lo.s32 	%r11, %r10, %r10;
	atom.shared.add.u32 	%r12, [_ZZ19calculateDifferencePsPyS_sE12s_diffSquare], %r11;
	bar.sync 	0;
	and.b32  	%r13, %r4, 15;
	setp.ne.s32 	%p1, %r13, 0;
	@%p1 bra 	$L__BB0_2;
	cvta.to.global.u64 	%rd10, %rd1;
	ld.shared.u32 	%rd11, [_ZZ19calculateDifferencePsPyS_sE12s_diffSquare];
	shl.b64 	%rd12, %rd11, 32;
	cvt.u64.u32 	%rd13, %r1;
	or.b64  	%rd14, %rd12, %rd13;
	atom.global.min.u64 	%rd15, [%rd10], %rd14;
$L__BB0_2:
	ret;

}


// ===== COMPILED SASS (sm_100) =====

	.target	sm_100

	.elftype	@"ET_EXEC"


//--------------------- .note.nv.tkinfo           --------------------------
	.section	.note.nv.tkinfo,"",@"SHT_NOTE"
	.sectionflags	@"SHF_NOTE_NV_TKINFO"
	.tkinfo
        /*0018*/ 	.word	0x00000002
        /*0030*/ 	.string	""
        /*0030*/ 	.string	"ptxas"
        /*0030*/ 	.string	"Cuda compilation tools, release 13.0, V13.0.88"
        /*0030*/ 	.string	"Build cuda_13.0.r13.0/compiler.36424714_0"
        /*0030*/ 	.string	"-arch sm_100 -m 64 "



//--------------------- .note.nv.cuinfo           --------------------------
	.section	.note.nv.cuinfo,"",@"SHT_NOTE"
	.sectionflags	@"SHF_NOTE_NV_CUINFO"
        /*0018*/ 	.short	0x0002
        /*001a*/ 	.short	0x0064
        /*001c*/ 	.short	0x0082
	.zero		2


//--------------------- .nv.info                  --------------------------
	.section	.nv.info,"",@"SHT_CUDA_INFO"
	.align	4


	//----- nvinfo : EIATTR_REGCOUNT
	.align		4
        /*0000*/ 	.byte	0x04, 0x2f
        /*0002*/ 	.short	(.L_1 - .L_0)
	.align		4
.L_0:
        /*0004*/ 	.word	index@(_Z19calculateDifferencePsPyS_s)
        /*0008*/ 	.word	0x0000000e


	//----- nvinfo : EIATTR_FRAME_SIZE
	.align		4
.L_1:
        /*000c*/ 	.byte	0x04, 0x11
        /*000e*/ 	.short	(.L_3 - .L_2)
	.align		4
.L_2:
        /*0010*/ 	.word	index@(_Z19calculateDifferencePsPyS_s)
        /*0014*/ 	.word	0x00000000


	//----- nvinfo : EIATTR_MIN_STACK_SIZE
	.align		4
.L_3:
        /*0018*/ 	.byte	0x04, 0x12
        /*001a*/ 	.short	(.L_5 - .L_4)
	.align		4
.L_4:
        /*001c*/ 	.word	index@(_Z19calculateDifferencePsPyS_s)
        /*0020*/ 	.word	0x00000000
.L_5:


//--------------------- .nv.compat                --------------------------
	.section	.nv.compat,"",@"SHT_CUDA_COMPAT_INFO"
	.align	4
        /*0000*/ 	.byte	0x02, 0x09, 0x00, 0x00, 0x02, 0x02, 0x01, 0x00, 0x02, 0x05, 0x05, 0x00, 0x03, 0x07, 0x01, 0x01
        /*0010*/ 	.byte	0x02, 0x03, 0x00, 0x00, 0x02, 0x06, 0x01, 0x00, 0x04, 0x0b, 0x08, 0x00, 0x09, 0x00, 0x00, 0x00
        /*0020*/ 	.byte	0x00, 0x00, 0x00, 0x00


//--------------------- .nv.info._Z19calculateDifferencePsPyS_s --------------------------
	.section	.nv.info._Z19calculateDifferencePsPyS_s,"",@"SHT_CUDA_INFO"
	.sectionflags	@""
	.align	4


	//----- nvinfo : EIATTR_CUDA_API_VERSION
	.align		4
        /*0000*/ 	.byte	0x04, 0x37
        /*0002*/ 	.short	(.L_7 - .L_6)
.L_6:
        /*0004*/ 	.word	0x00000082


	//----- nvinfo : EIATTR_KPARAM_INFO
	.align		4
.L_7:
        /*0008*/ 	.byte	0x04, 0x17
        /*000a*/ 	.short	(.L_9 - .L_8)
.L_8:
        /*000c*/ 	.word	0x00000000
        /*0010*/ 	.short	0x0003
        /*0012*/ 	.short	0x0018
        /*0014*/ 	.byte	0x00, 0xf0, 0x09, 0x00


	//----- nvinfo : EIATTR_KPARAM_INFO
	.align		4
.L_9:
        /*0018*/ 	.byte	0x04, 0x17
        /*001a*/ 	.short	(.L_11 - .L_10)
.L_10:
        /*001c*/ 	.word	0x00000000
        /*0020*/ 	.short	0x0002
        /*0022*/ 	.short	0x0010
        /*0024*/ 	.byte	0x00, 0xf5, 0x21, 0x00


	//----- nvinfo : EIATTR_KPARAM_INFO
	.align		4
.L_11:
        /*0028*/ 	.byte	0x04, 0x17
        /*002a*/ 	.short	(.L_13 - .L_12)
.L_12:
        /*002c*/ 	.word	0x00000000
        /*0030*/ 	.short	0x0001
        /*0032*/ 	.short	0x0008
        /*0034*/ 	.byte	0x00, 0xf5, 0x21, 0x00


	//----- nvinfo : EIATTR_KPARAM_INFO
	.align		4
.L_13:
        /*0038*/ 	.byte	0x04, 0x17
        /*003a*/ 	.short	(.L_15 - .L_14)
.L_14:
        /*003c*/ 	.word	0x00000000
        /*0040*/ 	.short	0x0000
        /*0042*/ 	.short	0x0000
        /*0044*/ 	.byte	0x00, 0xf5, 0x21, 0x00


	//----- nvinfo : EIATTR_SPARSE_MMA_MASK
	.align		4
.L_15:
        /*0048*/ 	.byte	0x03, 0x50
        /*004a*/ 	.short	0x0000


	//----- nvinfo : EIATTR_MAXREG_COUNT
	.align		4
        /*004c*/ 	.byte	0x03, 0x1b
        /*004e*/ 	.short	0x00ff


	//----- nvinfo : EIATTR_NUM_BARRIERS
	.align		4
        /*0050*/ 	.byte	0x02, 0x4c
        /*0052*/ 	.byte	0x01
	.zero		1


	//----- nvinfo : EIATTR_MERCURY_ISA_VERSION
	.align		4
        /*0054*/ 	.byte	0x03, 0x5f
        /*0056*/ 	.short	0x0101


	//----- nvinfo : EIATTR_INT_WARP_WIDE_INSTR_OFFSETS
	.align		4
        /*0058*/ 	.byte	0x04, 0x31
        /*005a*/ 	.short	(.L_17 - .L_16)


	//   ....[0]....
.L_16:
        /*005c*/ 	.word	0x00000130


	//   ....[1]....
        /*0060*/ 	.word	0x000001a0


	//----- nvinfo : EIATTR_VRC_CTA_INIT_COUNT
	.align		4
.L_17:
        /*0064*/ 	.byte	0x02, 0x4a
	.zero		1
	.zero		1


	//----- nvinfo : EIATTR_EXIT_INSTR_OFFSETS
	.align		4
        /*0068*/ 	.byte	0x04, 0x1c
        /*006a*/ 	.short	(.L_19 - .L_18)


	//   ....[0]....
.L_18:
        /*006c*/ 	.word	0x000001e0


	//   ....[1]....
        /*0070*/ 	.word	0x00000220


	//----- nvinfo : EIATTR_CBANK_PARAM_SIZE
	.align		4
.L_19:
        /*0074*/ 	.byte	0x03, 0x19
        /*0076*/ 	.short	0x001a


	//----- nvinfo : EIATTR_PARAM_CBANK
	.align		4
        /*0078*/ 	.byte	0x04, 0x0a
        /*007a*/ 	.short	(.L_21 - .L_20)
	.align		4
.L_20:
        /*007c*/ 	.word	index@(.nv.constant0._Z19calculateDifferencePsPyS_s)
        /*0080*/ 	.short	0x0380
        /*0082*/ 	.short	0x001a


	//----- nvinfo : EIATTR_SW_WAR
	.align		4
.L_21:
        /*0084*/ 	.byte	0x04, 0x36
        /*0086*/ 	.short	(.L_23 - .L_22)
.L_22:
        /*0088*/ 	.word	0x00000008
.L_23:


//--------------------- .nv.callgraph             --------------------------
	.section	.nv.callgraph,"",@"SHT_CUDA_CALLGRAPH"
	.align	4
	.sectionentsize	8
	.align		4
        /*0000*/ 	.word	0x00000000
	.align		4
        /*0004*/ 	.word	0xffffffff
	.align		4
        /*0008*/ 	.word	0x00000000
	.align		4
        /*000c*/ 	.word	0xfffffffe
	.align		4
        /*0010*/ 	.word	0x00000000
	.align		4
        /*0014*/ 	.word	0xfffffffd
	.align		4
        /*0018*/ 	.word	0x00000000
	.align		4
        /*001c*/ 	.word	0xfffffffc


//--------------------- .text._Z19calculateDifferencePsPyS_s --------------------------
	.section	.text._Z19calculateDifferencePsPyS_s,"ax",@progbits
	.align	128
        .global         _Z19calculateDifferencePsPyS_s
        .type           _Z19calculateDifferencePsPyS_s,@function
        .size           _Z19calculateDifferencePsPyS_s,(.L_x_1 - _Z19calculateDifferencePsPyS_s)
        .other          _Z19calculateDifferencePsPyS_s,@"STO_CUDA_ENTRY STV_DEFAULT"
_Z19calculateDifferencePsPyS_s:
.text._Z19calculateDifferencePsPyS_s:
[----:B------:R-:W-:Y:S08]  /*0000*/  LDC R1, c[0x0][0x37c] ;  /* 0x0000df00ff017b82 */ /* 0x000ff00000000800 */
[----:B------:R-:W0:Y:S01]  /*0010*/  S2UR UR5, SR_CgaCtaId ;  /* 0x00000000000579c3 */ /* 0x000e220000008800 */
[----:B------:R-:W1:Y:S01]  /*0020*/  S2R R3, SR_TID.X ;  /* 0x0000000000037919 */ /* 0x000e620000002100 */
[----:B------:R-:W-:Y:S01]  /*0030*/  UMOV UR4, 0x400 ;  /* 0x0000040000047882 */ /* 0x000fe20000000000 */
[----:B------:R-:W2:Y:S01]  /*0040*/  LDCU.64 UR6, c[0x0][0x358] ;  /* 0x00006b00ff0677ac */ /* 0x000ea20008000a00 */
[----:B------:R-:W1:Y:S04]  /*0050*/  S2R R2, SR_CTAID.X ;  /* 0x0000000000027919 */ /* 0x000e680000002500 */
[----:B------:R-:W3:Y:S08]  /*0060*/  LDC.U16 R0, c[0x0][0x398] ;  /* 0x0000e600ff007b82 */ /* 0x000ef00000000400 */
[----:B------:R-:W4:Y:S01]  /*0070*/  LDC.64 R6, c[0x0][0x380] ;  /* 0x0000e000ff067b82 */ /* 0x000f220000000a00 */
[----:B0-----:R-:W-:-:S07]  /*0080*/  ULEA UR4, UR5, UR4, 0x18 ;  /* 0x0000000405047291 */ /* 0x001fce000f8ec0ff */
[----:B------:R-:W0:Y:S01]  /*0090*/  LDC.64 R4, c[0x0][0x390] ;  /* 0x0000e400ff047b82 */ /* 0x000e220000000a00 */
[----:B---3--:R-:W-:Y:S01]  /*00a0*/  PRMT R9, R0, 0x9910, RZ ;  /* 0x0000991000097816 */ /* 0x008fe200000000ff */
[----:B------:R-:W-:Y:S01]  /*00b0*/  STS [UR4], RZ ;  /* 0x000000ffff007988 */ /* 0x000fe20008000804 */
[----:B-1----:R-:W-:-:S03]  /*00c0*/  IMAD R11, R2, 0x10, R3 ;  /* 0x00000010020b7824 */ /* 0x002fc600078e0203 */
[----:B------:R-:W-:Y:S02]  /*00d0*/  IMAD R9, R9, 0x10, R3 ;  /* 0x0000001009097824 */ /* 0x000fe400078e0203 */
[----:B----4-:R-:W-:Y:S01]  /*00e0*/  IMAD.WIDE.U32 R6, R11, 0x2, R6 ;  /* 0x000000020b067825 */ /* 0x010fe200078e0006 */
[----:B------:R-:W-:Y:S03]  /*00f0*/  BAR.SYNC.DEFER_BLOCKING 0x0 ;  /* 0x0000000000007b1d */ /* 0x000fe60000010000 */
[----:B0-----:R-:W-:-:S03]  /*0100*/  IMAD.WIDE.U32 R4, R9, 0x2, R4 ;  /* 0x0000000209047825 */ /* 0x001fc600078e0004 */
[----:B--2---:R-:W2:Y:S04]  /*0110*/  LDG.E.S16 R7, desc[UR6][R6.64] ;  /* 0x0000000606077981 */ /* 0x004ea8000c1e1700 */
[----:B------:R-:W2:Y:S01]  /*0120*/  LDG.E.S16 R4, desc[UR6][R4.64] ;  /* 0x0000000604047981 */ /* 0x000ea2000c1e1700 */
[----:B------:R-:W-:Y:S01]  /*0130*/  VOTEU.ANY UR5, UPT, PT ;  /* 0x0000000000057886 */ /* 0x000fe200038e0100 */
[----:B------:R-:W-:Y:S01]  /*0140*/  LOP3.LUT P0, RZ, R3, 0xf, RZ, 0xc0, !PT ;  /* 0x0000000f03ff7812 */ /* 0x000fe2000780c0ff */
[----:B------:R-:W-:Y:S01]  /*0150*/  UFLO.U32 UR5, UR5 ;  /* 0x00000005000572bd */ /* 0x000fe200080e0000 */
[----:B------:R-:W0:Y:S05]  /*0160*/  S2R R8, SR_LANEID ;  /* 0x0000000000087919 */ /* 0x000e2a0000000000 */
[----:B0-----:R-:W-:-:S02]  /*0170*/  ISETP.EQ.U32.AND P1, PT, R8, UR5, PT ;  /* 0x0000000508007c0c */ /* 0x001fc4000bf22070 */
[----:B--2---:R-:W-:-:S05]  /*0180*/  IADD3 R0, PT, PT, R4, -R7, RZ ;  /* 0x8000000704007210 */ /* 0x004fca0007ffe0ff */
[----:B------:R-:W-:-:S04]  /*0190*/  IMAD R0, R0, R0, RZ ;  /* 0x0000000000007224 */ /* 0x000fc800078e02ff */
[----:B------:R-:W0:Y:S02]  /*01a0*/  REDUX.SUM UR8, R0 ;  /* 0x00000000000873c4 */ /* 0x000e24000000c000 */
[----:B0-----:R-:W-:-:S05]  /*01b0*/  MOV R8, UR8 ;  /* 0x0000000800087c02 */ /* 0x001fca0008000f00 */
[----:B------:R0:W-:Y:S01]  /*01c0*/  @P1 ATOMS.ADD RZ, [UR4], R8 ;  /* 0x00000008ffff198c */ /* 0x0001e20008000004 */
[----:B------:R-:W-:Y:S06]  /*01d0*/  BAR.SYNC.DEFER_BLOCKING 0x0 ;  /* 0x0000000000007b1d */ /* 0x000fec0000010000 */
[----:B------:R-:W-:Y:S05]  /*01e0*/  @P0 EXIT ;  /* 0x000000000000094d */ /* 0x000fea0003800000 */
[----:B------:R-:W1:Y:S01]  /*01f0*/  LDS R3, [UR4] ;  /* 0x00000004ff037984 */ /* 0x000e620008000800 */
[----:B------:R-:W1:Y:S03]  /*0200*/  LDC.64 R4, c[0x0][0x388] ;  /* 0x0000e200ff047b82 */ /* 0x000e660000000a00 */
[----:B-1----:R-:W-:Y:S01]  /*0210*/  REDG.E.MIN.64.STRONG.GPU desc[UR6][R4.64], R2 ;  /* 0x000000020400798e */ /* 0x002fe2000c92e506 */
[----:B------:R-:W-:Y:S05]  /*0220*/  EXIT ;  /* 0x000000000000794d */ /* 0x000fea0003800000 */
.L_x_0:
[----:B------:R-:W-:-:S00]  /*0230*/  BRA `(.L_x_0) ;  /* 0xfffffffc00fc7947 */ /* 0x000fc0000383ffff */
[----:B------:R-:W-:-:S00]  /*0240*/  NOP ;  /* 0x0000000000007918 */ /* 0x000fc00000000000 */
        /* <DEDUP_REMOVED lines=11> */
.L_x_1:


//--------------------- .nv.shared._Z19calculateDifferencePsPyS_s --------------------------
	.section	.nv.shared._Z19calculateDifferencePsPyS_s,"aw",@nobits
	.sectionflags	@""
	.align	4
.nv.shared._Z19calculateDifferencePsPyS_s:
	.zero		1028


//--------------------- .nv.shared.reserved.0     --------------------------
	.section	.nv.shared.reserved.0,"aw",@nobits
	.weak		__nv_reservedSMEM_offset_0_alias
	.size		__nv_reservedSMEM_offset_0_alias, 0, 64
	.other		__nv_reservedSMEM_offset_0_alias,@"STO_CUDA_RESERVED_SHARED STV_DEFAULT"
__nv_reservedSMEM_offset_0_alias:
	.zero		0
	.zero		64


//--------------------- .nv.constant0._Z19calculateDifferencePsPyS_s --------------------------
	.section	.nv.constant0._Z19calculateDifferencePsPyS_s,"a",@progbits
	.sectionflags	@""
	.align	4
.nv.constant0._Z19calculateDifferencePsPyS_s:
	.zero		922


//--------------------- SYMBOLS --------------------------

	.type		.nv.reservedSmem.offset0,@object
	.size		.nv.reservedSmem.offset0,0x4
	.type		.nv.reservedSmem.cap,@object
	.size		.nv.reservedSmem.cap,0x4
